//
// Generated by NVIDIA NVVM Compiler
//
// Compiler Build ID: CL-36424714
// Cuda compilation tools, release 13.0, V13.0.88
// Based on NVVM 20.0.0
//

.version 9.0
.target sm_100
.address_size 64

	// .globl	conv2d_forward_kernel

.visible .entry conv2d_forward_kernel(
	.param .u64 .ptr .align 1 conv2d_forward_kernel_param_0,
	.param .u64 .ptr .align 1 conv2d_forward_kernel_param_1,
	.param .u64 .ptr .align 1 conv2d_forward_kernel_param_2,
	.param .u64 .ptr .align 1 conv2d_forward_kernel_param_3,
	.param .u32 conv2d_forward_kernel_param_4,
	.param .u32 conv2d_forward_kernel_param_5,
	.param .u32 conv2d_forward_kernel_param_6,
	.param .u32 conv2d_forward_kernel_param_7,
	.param .u32 conv2d_forward_kernel_param_8,
	.param .u32 conv2d_forward_kernel_param_9,
	.param .u32 conv2d_forward_kernel_param_10,
	.param .u32 conv2d_forward_kernel_param_11,
	.param .u32 conv2d_forward_kernel_param_12,
	.param .u32 conv2d_forward_kernel_param_13,
	.param .u32 conv2d_forward_kernel_param_14
)
{
	.reg .pred 	%p<4>;
	.reg .b32 	%r<8>;
	.reg .b64 	%rd<11>;

	ld.param.u64 	%rd2, [conv2d_forward_kernel_param_3];
	ld.param.u32 	%r1, [conv2d_forward_kernel_param_4];
	ld.param.u32 	%r2, [conv2d_forward_kernel_param_8];
	ld.param.s32 	%rd3, [conv2d_forward_kernel_param_13];
	ld.param.s32 	%rd4, [conv2d_forward_kernel_param_14];
	mov.u32 	%r3, %ctaid.x;
	mov.u32 	%r4, %ntid.x;
	mov.u32 	%r5, %tid.x;
	mad.lo.s32 	%r6, %r3, %r4, %r5;
	mul.wide.s32 	%rd5, %r2, %r1;
	mul.lo.s64 	%rd6, %rd5, %rd3;
	mul.lo.s64 	%rd7, %rd6, %rd4;
	cvt.s64.s32 	%rd1, %r6;
	setp.le.s64 	%p1, %rd7, %rd1;
	setp.eq.s64 	%p2, %rd2, 0;
	or.pred  	%p3, %p2, %p1;
	@%p3 bra 	$L__BB0_2;
	cvta.to.global.u64 	%rd8, %rd2;
	shl.b64 	%rd9, %rd1, 2;
	add.s64 	%rd10, %rd8, %rd9;
	mov.b32 	%r7, 0;
	st.global.u32 	[%rd10], %r7;
$L__BB0_2:
	ret;

}


// ===== COMPILED SASS (sm_100) =====

	.target	sm_100

	.elftype	@"ET_EXEC"


//--------------------- .note.nv.tkinfo           --------------------------
	.section	.note.nv.tkinfo,"",@"SHT_NOTE"
	.sectionflags	@"SHF_NOTE_NV_TKINFO"
	.tkinfo
        /*0018*/ 	.word	0x00000002
        /*0030*/ 	.string	""
        /*0030*/ 	.string	"ptxas"
        /*0030*/ 	.string	"Cuda compilation tools, release 13.0, V13.0.88"
        /*0030*/ 	.string	"Build cuda_13.0.r13.0/compiler.36424714_0"
        /*0030*/ 	.string	"-arch sm_100 -m 64 "



//--------------------- .note.nv.cuinfo           --------------------------
	.section	.note.nv.cuinfo,"",@"SHT_NOTE"
	.sectionflags	@"SHF_NOTE_NV_CUINFO"
        /*0018*/ 	.short	0x0002
        /*001a*/ 	.short	0x0064
        /*001c*/ 	.short	0x0082
	.zero		2


//--------------------- .nv.info                  --------------------------
	.section	.nv.info,"",@"SHT_CUDA_INFO"
	.align	4


	//----- nvinfo : EIATTR_REGCOUNT
	.align		4
        /*0000*/ 	.byte	0x04, 0x2f
        /*0002*/ 	.short	(.L_1 - .L_0)
	.align		4
.L_0:
        /*0004*/ 	.word	index@(conv2d_forward_kernel)
        /*0008*/ 	.word	0x00000006


	//----- nvinfo : EIATTR_FRAME_SIZE
	.align		4
.L_1:
        /*000c*/ 	.byte	0x04, 0x11
        /*000e*/ 	.short	(.L_3 - .L_2)
	.align		4
.L_2:
        /*0010*/ 	.word	index@(conv2d_forward_kernel)
        /*0014*/ 	.word	0x00000000


	//----- nvinfo : EIATTR_MIN_STACK_SIZE
	.align		4
.L_3:
        /*0018*/ 	.byte	0x04, 0x12
        /*001a*/ 	.short	(.L_5 - .L_4)
	.align		4
.L_4:
        /*001c*/ 	.word	index@(conv2d_forward_kernel)
        /*0020*/ 	.word	0x00000000
.L_5:


//--------------------- .nv.compat                --------------------------
	.section	.nv.compat,"",@"SHT_CUDA_COMPAT_INFO"
	.align	4
        /*0000*/ 	.byte	0x02, 0x09, 0x00, 0x00, 0x02, 0x02, 0x01, 0x00, 0x02, 0x05, 0x05, 0x00, 0x03, 0x07, 0x01, 0x01
        /*0010*/ 	.byte	0x02, 0x03, 0x00, 0x00, 0x02, 0x06, 0x01, 0x00, 0x04, 0x0b, 0x08, 0x00, 0x09, 0x00, 0x00, 0x00
        /*0020*/ 	.byte	0x00, 0x00, 0x00, 0x00


//--------------------- .nv.info.conv2d_forward_kernel --------------------------
	.section	.nv.info.conv2d_forward_kernel,"",@"SHT_CUDA_INFO"
	.sectionflags	@""
	.align	4


	//----- nvinfo : EIATTR_CUDA_API_VERSION
	.align		4
        /*0000*/ 	.byte	0x04, 0x37
        /*0002*/ 	.short	(.L_7 - .L_6)
.L_6:
        /*0004*/ 	.word	0x00000082


	//----- nvinfo : EIATTR_KPARAM_INFO
	.align		4
.L_7:
        /*0008*/ 	.byte	0x04, 0x17
        /*000a*/ 	.short	(.L_9 - .L_8)
.L_8:
        /*000c*/ 	.word	0x00000000
        /*0010*/ 	.short	0x000e
        /*0012*/ 	.short	0x0048
        /*0014*/ 	.byte	0x00, 0xf0, 0x11, 0x00


	//----- nvinfo : EIATTR_KPARAM_INFO
	.align		4
.L_9:
        /*0018*/ 	.byte	0x04, 0x17
        /*001a*/ 	.short	(.L_11 - .L_10)
.L_10:
        /*001c*/ 	.word	0x00000000
        /*0020*/ 	.short	0x000d
        /*0022*/ 	.short	0x0044
        /*0024*/ 	.byte	0x00, 0xf0, 0x11, 0x00


	//----- nvinfo : EIATTR_KPARAM_INFO
	.align		4
.L_11:
        /*0028*/ 	.byte	0x04, 0x17
        /*002a*/ 	.short	(.L_13 - .L_12)
.L_12:
        /*002c*/ 	.word	0x00000000
        /*0030*/ 	.short	0x000c
        /*0032*/ 	.short	0x0040
        /*0034*/ 	.byte	0x00, 0xf0, 0x11, 0x00


	//----- nvinfo : EIATTR_KPARAM_INFO
	.align		4
.L_13:
        /*0038*/ 	.byte	0x04, 0x17
        /*003a*/ 	.short	(.L_15 - .L_14)
.L_14:
        /*003c*/ 	.word	0x00000000
        /*0040*/ 	.short	0x000b
        /*0042*/ 	.short	0x003c
        /*0044*/ 	.byte	0x00, 0xf0, 0x11, 0x00


	//----- nvinfo : EIATTR_KPARAM_INFO
	.align		4
.L_15:
        /*0048*/ 	.byte	0x04, 0x17
        /*004a*/ 	.short	(.L_17 - .L_16)
.L_16:
        /*004c*/ 	.word	0x00000000
        /*0050*/ 	.short	0x000a
        /*0052*/ 	.short	0x0038
        /*0054*/ 	.byte	0x00, 0xf0, 0x11, 0x00


	//----- nvinfo : EIATTR_KPARAM_INFO
	.align		4
.L_17:
        /*0058*/ 	.byte	0x04, 0x17
        /*005a*/ 	.short	(.L_19 - .L_18)
.L_18:
        /*005c*/ 	.word	0x00000000
        /*0060*/ 	.short	0x0009
        /*0062*/ 	.short	0x0034
        /*0064*/ 	.byte	0x00, 0xf0, 0x11, 0x00


	//----- nvinfo : EIATTR_KPARAM_INFO
	.align		4
.L_19:
        /*0068*/ 	.byte	0x04, 0x17
        /*006a*/ 	.short	(.L_21 - .L_20)
.L_20:
        /*006c*/ 	.word	0x00000000
        /*0070*/ 	.short	0x0008
        /*0072*/ 	.short	0x0030
        /*0074*/ 	.byte	0x00, 0xf0, 0x11, 0x00


	//----- nvinfo : EIATTR_KPARAM_INFO
	.align		4
.L_21:
        /*0078*/ 	.byte	0x04, 0x17
        /*007a*/ 	.short	(.L_23 - .L_22)
.L_22:
        /*007c*/ 	.word	0x00000000
        /*0080*/ 	.short	0x0007
        /*0082*/ 	.short	0x002c
        /*0084*/ 	.byte	0x00, 0xf0, 0x11, 0x00


	//----- nvinfo : EIATTR_KPARAM_INFO
	.align		4
.L_23:
        /*0088*/ 	.byte	0x04, 0x17
        /*008a*/ 	.short	(.L_25 - .L_24)
.L_24:
        /*008c*/ 	.word	0x00000000
        /*0090*/ 	.short	0x0006
        /*0092*/ 	.short	0x0028
        /*0094*/ 	.byte	0x00, 0xf0, 0x11, 0x00


	//----- nvinfo : EIATTR_KPARAM_INFO
	.align		4
.L_25:
        /*0098*/ 	.byte	0x04, 0x17
        /*009a*/ 	.short	(.L_27 - .L_26)
.L_26:
        /*009c*/ 	.word	0x00000000
        /*00a0*/ 	.short	0x0005
        /*00a2*/ 	.short	0x0024
        /*00a4*/ 	.byte	0x00, 0xf0, 0x11, 0x00


	//----- nvinfo : EIATTR_KPARAM_INFO
	.align		4
.L_27:
        /*00a8*/ 	.byte	0x04, 0x17
        /*00aa*/ 	.short	(.L_29 - .L_28)
.L_28:
        /*00ac*/ 	.word	0x00000000
        /*00b0*/ 	.short	0x0004
        /*00b2*/ 	.short	0x0020
        /*00b4*/ 	.byte	0x00, 0xf0, 0x11, 0x00


	//----- nvinfo : EIATTR_KPARAM_INFO
	.align		4
.L_29:
        /*00b8*/ 	.byte	0x04, 0x17
        /*00ba*/ 	.short	(.L_31 - .L_30)
.L_30:
        /*00bc*/ 	.word	0x00000000
        /*00c0*/ 	.short	0x0003
        /*00c2*/ 	.short	0x0018
        /*00c4*/ 	.byte	0x00, 0xf5, 0x21, 0x00


	//----- nvinfo : EIATTR_KPARAM_INFO
	.align		4
.L_31:
        /*00c8*/ 	.byte	0x04, 0x17
        /*00ca*/ 	.short	(.L_33 - .L_32)
.L_32:
        /*00cc*/ 	.word	0x00000000
        /*00d0*/ 	.short	0x0002
        /*00d2*/ 	.short	0x0010
        /*00d4*/ 	.byte	0x00, 0xf5, 0x21, 0x00


	//----- nvinfo : EIATTR_KPARAM_INFO
	.align		4
.L_33:
        /*00d8*/ 	.byte	0x04, 0x17
        /*00da*/ 	.short	(.L_35 - .L_34)
.L_34:
        /*00dc*/ 	.word	0x00000000
        /*00e0*/ 	.short	0x0001
        /*00e2*/ 	.short	0x0008
        /*00e4*/ 	.byte	0x00, 0xf5, 0x21, 0x00


	//----- nvinfo : EIATTR_KPARAM_INFO
	.align		4
.L_35:
        /*00e8*/ 	.byte	0x04, 0x17
        /*00ea*/ 	.short	(.L_37 - .L_36)
.L_36:
        /*00ec*/ 	.word	0x00000000
        /*00f0*/ 	.short	0x0000
        /*00f2*/ 	.short	0x0000
        /*00f4*/ 	.byte	0x00, 0xf5, 0x21, 0x00


	//----- nvinfo : EIATTR_SPARSE_MMA_MASK
	.align		4
.L_37:
        /*00f8*/ 	.byte	0x03, 0x50
        /*00fa*/ 	.short	0x0000


	//----- nvinfo : EIATTR_MAXREG_COUNT
	.align		4
        /*00fc*/ 	.byte	0x03, 0x1b
        /*00fe*/ 	.short	0x00ff


	//----- nvinfo : EIATTR_MERCURY_ISA_VERSION
	.align		4
        /*0100*/ 	.byte	0x03, 0x5f
        /*0102*/ 	.short	0x0101


	//----- nvinfo : EIATTR_VRC_CTA_INIT_COUNT
	.align		4
        /*0104*/ 	.byte	0x02, 0x4a
	.zero		1
	.zero		1


	//----- nvinfo : EIATTR_EXIT_INSTR_OFFSETS
	.align		4
        /*0108*/ 	.byte	0x04, 0x1c
        /*010a*/ 	.short	(.L_39 - .L_38)


	//   ....[0]....
.L_38:
        /*010c*/ 	.word	0x000001b0


	//   ....[1]....
        /*0110*/ 	.word	0x00000200


	//----- nvinfo : EIATTR_CBANK_PARAM_SIZE
	.align		4
.L_39:
        /*0114*/ 	.byte	0x03, 0x19
        /*0116*/ 	.short	0x004c


	//----- nvinfo : EIATTR_PARAM_CBANK
	.align		4
        /*0118*/ 	.byte	0x04, 0x0a
        /*011a*/ 	.short	(.L_41 - .L_40)
	.align		4
.L_40:
        /*011c*/ 	.word	index@(.nv.constant0.conv2d_forward_kernel)
        /*0120*/ 	.short	0x0380
        /*0122*/ 	.short	0x004c


	//----- nvinfo : EIATTR_SW_WAR
	.align		4
.L_41:
        /*0124*/ 	.byte	0x04, 0x36
        /*0126*/ 	.short	(.L_43 - .L_42)
.L_42:
        /*0128*/ 	.word	0x00000008
.L_43:


//--------------------- .nv.callgraph             --------------------------
	.section	.nv.callgraph,"",@"SHT_CUDA_CALLGRAPH"
	.align	4
	.sectionentsize	8
	.align		4
        /*0000*/ 	.word	0x00000000
	.align		4
        /*0004*/ 	.word	0xffffffff
	.align		4
        /*0008*/ 	.word	0x00000000
	.align		4
        /*000c*/ 	.word	0xfffffffe
	.align		4
        /*0010*/ 	.word	0x00000000
	.align		4
        /*0014*/ 	.word	0xfffffffd
	.align		4
        /*0018*/ 	.word	0x00000000
	.align		4
        /*001c*/ 	.word	0xfffffffc


//--------------------- .text.conv2d_forward_kernel --------------------------
	.section	.text.conv2d_forward_kernel,"ax",@progbits
	.align	128
        .global         conv2d_forward_kernel
        .type           conv2d_forward_kernel,@function
        .size           conv2d_forward_kernel,(.L_x_1 - conv2d_forward_kernel)
        .other          conv2d_forward_kernel,@"STO_CUDA_ENTRY STV_DEFAULT"
conv2d_forward_kernel:
.text.conv2d_forward_kernel:
[----:B------:R-:W-:Y:S01]  /*0000*/  LDC R1, c[0x0][0x37c] ;  /* 0x0000df00ff017b82 */ /* 0x000fe20000000800 */
[----:B------:R-:W0:Y:S01]  /*0010*/  LDCU UR4, c[0x0][0x3b0] ;  /* 0x00007600ff0477ac */ /* 0x000e220008000800 */
[----:B------:R-:W1:Y:S06]  /*0020*/  S2R R3, SR_TID.X ;  /* 0x0000000000037919 */ /* 0x000e6c0000002100 */
[----:B------:R-:W1:Y:S01]  /*0030*/  S2UR UR10, SR_CTAID.X ;  /* 0x00000000000a79c3 */ /* 0x000e620000002500 */
[----:B------:R-:W0:Y:S01]  /*0040*/  LDCU UR5, c[0x0][0x3a0] ;  /* 0x00007400ff0577ac */ /* 0x000e220008000800 */
[----:B------:R-:W2:Y:S06]  /*0050*/  LDCU UR6, c[0x0][0x3c4] ;  /* 0x00007880ff0677ac */ /* 0x000eac0008000800 */
[----:B------:R-:W1:Y:S01]  /*0060*/  LDC R0, c[0x0][0x360] ;  /* 0x0000d800ff007b82 */ /* 0x000e620000000800 */
[----:B------:R-:W3:Y:S01]  /*0070*/  LDCU UR9, c[0x0][0x3c8] ;  /* 0x00007900ff0977ac */ /* 0x000ee20008000800 */
[----:B------:R-:W4:Y:S01]  /*0080*/  LDCU.64 UR12, c[0x0][0x398] ;  /* 0x00007300ff0c77ac */ /* 0x000f220008000a00 */
[----:B0-----:R-:W-:-:S02]  /*0090*/  UIMAD.WIDE UR4, UR4, UR5, URZ ;  /* 0x00000005040472a5 */ /* 0x001fc4000f8e02ff */
[----:B--2---:R-:W-:Y:S02]  /*00a0*/  USHF.R.S32.HI UR8, URZ, 0x1f, UR6 ;  /* 0x0000001fff087899 */ /* 0x004fe40008011406 */
[----:B------:R-:W-:Y:S02]  /*00b0*/  UIMAD UR5, UR5, UR6, URZ ;  /* 0x00000006050572a4 */ /* 0x000fe4000f8e02ff */
[----:B------:R-:W-:Y:S02]  /*00c0*/  UIMAD.WIDE.U32 UR6, UR4, UR6, URZ ;  /* 0x00000006040672a5 */ /* 0x000fe4000f8e00ff */
[----:B------:R-:W-:Y:S01]  /*00d0*/  UIMAD UR4, UR4, UR8, UR5 ;  /* 0x00000008040472a4 */ /* 0x000fe2000f8e0205 */
[----:B-1----:R-:W-:Y:S01]  /*00e0*/  IMAD R0, R0, UR10, R3 ;  /* 0x0000000a00007c24 */ /* 0x002fe2000f8e0203 */
[----:B----4-:R-:W-:Y:S02]  /*00f0*/  ISETP.EQ.U32.AND P0, PT, RZ, UR12, PT ;  /* 0x0000000cff007c0c */ /* 0x010fe4000bf02070 */
[----:B------:R-:W-:-:S02]  /*0100*/  UIADD3 UR4, UPT, UPT, UR7, UR4, URZ ;  /* 0x0000000407047290 */ /* 0x000fc4000fffe0ff */
[----:B---3--:R-:W-:Y:S01]  /*0110*/  USHF.R.S32.HI UR7, URZ, 0x1f, UR9 ;  /* 0x0000001fff077899 */ /* 0x008fe20008011409 */
[----:B------:R-:W-:Y:S01]  /*0120*/  SHF.R.S32.HI R3, RZ, 0x1f, R0 ;  /* 0x0000001fff037819 */ /* 0x000fe20000011400 */
[----:B------:R-:W-:Y:S02]  /*0130*/  UIMAD UR8, UR4, UR9, URZ ;  /* 0x00000009040872a4 */ /* 0x000fe4000f8e02ff */
[----:B------:R-:W-:Y:S02]  /*0140*/  UIMAD.WIDE.U32 UR4, UR6, UR9, URZ ;  /* 0x00000009060472a5 */ /* 0x000fe4000f8e00ff */
[----:B------:R-:W-:-:S04]  /*0150*/  UIMAD UR7, UR7, UR6, UR8 ;  /* 0x00000006070772a4 */ /* 0x000fc8000f8e0208 */
[----:B------:R-:W-:Y:S01]  /*0160*/  UIADD3 UR5, UPT, UPT, UR5, UR7, URZ ;  /* 0x0000000705057290 */ /* 0x000fe2000fffe0ff */
[----:B------:R-:W-:-:S05]  /*0170*/  ISETP.LT.U32.AND P1, PT, R0, UR4, PT ;  /* 0x0000000400007c0c */ /* 0x000fca000bf21070 */
[----:B------:R-:W-:-:S05]  /*0180*/  IMAD.U32 R2, RZ, RZ, UR5 ;  /* 0x00000005ff027e24 */ /* 0x000fca000f8e00ff */
[----:B------:R-:W-:-:S04]  /*0190*/  ISETP.GT.AND.EX P1, PT, R2, R3, PT, P1 ;  /* 0x000000030200720c */ /* 0x000fc80003f24310 */
[----:B------:R-:W-:-:S13]  /*01a0*/  ISETP.EQ.OR.EX P0, PT, RZ, UR13, !P1, P0 ;  /* 0x0000000dff007c0c */ /* 0x000fda000cf02700 */
[----:B------:R-:W-:Y:S05]  /*01b0*/  @P0 EXIT ;  /* 0x000000000000094d */ /* 0x000fea0003800000 */
[----:B------:R-:W0:Y:S01]  /*01c0*/  LDCU.64 UR4, c[0x0][0x358] ;  /* 0x00006b00ff0477ac */ /* 0x000e220008000a00 */
[----:B------:R-:W-:-:S04]  /*01d0*/  LEA R2, P0, R0, UR12, 0x2 ;  /* 0x0000000c00027c11 */ /* 0x000fc8000f8010ff */
[----:B------:R-:W-:-:S05]  /*01e0*/  LEA.HI.X R3, R0, UR13, R3, 0x2, P0 ;  /* 0x0000000d00037c11 */ /* 0x000fca00080f1403 */
[----:B0-----:R-:W-:Y:S01]  /*01f0*/  STG.E desc[UR4][R2.64], RZ ;  /* 0x000000ff02007986 */ /* 0x001fe2000c101904 */
[----:B------:R-:W-:Y:S05]  /*0200*/  EXIT ;  /* 0x000000000000794d */ /* 0x000fea0003800000 */
.L_x_0:
[----:B------:R-:W-:-:S00]  /*0210*/  BRA `(.L_x_0) ;  /* 0xfffffffc00fc7947 */ /* 0x000fc0000383ffff */
[----:B------:R-:W-:-:S00]  /*0220*/  NOP ;  /* 0x0000000000007918 */ /* 0x000fc00000000000 */
        /* <DEDUP_REMOVED lines=13> */
.L_x_1:


//--------------------- .nv.shared.reserved.0     --------------------------
	.section	.nv.shared.reserved.0,"aw",@nobits
	.weak		__nv_reservedSMEM_offset_0_alias
	.size		__nv_reservedSMEM_offset_0_alias, 0, 64
	.other		__nv_reservedSMEM_offset_0_alias,@"STO_CUDA_RESERVED_SHARED STV_DEFAULT"
__nv_reservedSMEM_offset_0_alias:
	.zero		0
	.zero		64


//--------------------- .nv.constant0.conv2d_forward_kernel --------------------------
	.section	.nv.constant0.conv2d_forward_kernel,"a",@progbits
	.sectionflags	@""
	.align	4
.nv.constant0.conv2d_forward_kernel:
	.zero		972


//--------------------- SYMBOLS --------------------------

	.type		.nv.reservedSmem.offset0,@object
	.size		.nv.reservedSmem.offset0,0x4
